//
// Generated by NVIDIA NVVM Compiler
//
// Compiler Build ID: CL-36424714
// Cuda compilation tools, release 13.0, V13.0.88
// Based on NVVM 20.0.0
//

.version 9.0
.target sm_100
.address_size 64

	// .globl	_Z18shared_bank_kernelPfii
// _ZZ18shared_bank_kernelPfiiE2sh has been demoted

.visible .entry _Z18shared_bank_kernelPfii(
	.param .u64 .ptr .align 1 _Z18shared_bank_kernelPfii_param_0,
	.param .u32 _Z18shared_bank_kernelPfii_param_1,
	.param .u32 _Z18shared_bank_kernelPfii_param_2
)
{
	.reg .pred 	%p<11>;
	.reg .b32 	%r<24>;
	.reg .b32 	%f<84>;
	.reg .b64 	%rd<5>;
	// demoted variable
	.shared .align 4 .b8 _ZZ18shared_bank_kernelPfiiE2sh[4096];
	ld.param.u64 	%rd1, [_Z18shared_bank_kernelPfii_param_0];
	ld.param.u32 	%r12, [_Z18shared_bank_kernelPfii_param_1];
	ld.param.u32 	%r13, [_Z18shared_bank_kernelPfii_param_2];
	mov.u32 	%r1, %tid.x;
	setp.gt.u32 	%p1, %r1, 31;
	@%p1 bra 	$L__BB0_15;
	cvt.rn.f32.u32 	%f15, %r1;
	shl.b32 	%r14, %r1, 2;
	mov.u32 	%r15, _ZZ18shared_bank_kernelPfiiE2sh;
	add.s32 	%r16, %r15, %r14;
	st.volatile.shared.f32 	[%r16], %f15;
	bar.sync 	0;
	setp.lt.s32 	%p2, %r12, 1;
	mov.f32 	%f83, 0f00000000;
	@%p2 bra 	$L__BB0_14;
	mul.lo.s32 	%r17, %r13, %r1;
	shl.b32 	%r18, %r17, 2;
	and.b32  	%r19, %r18, 4092;
	add.s32 	%r2, %r15, %r19;
	and.b32  	%r3, %r12, 15;
	setp.lt.u32 	%p3, %r12, 16;
	mov.f32 	%f83, 0f00000000;
	@%p3 bra 	$L__BB0_5;
	and.b32  	%r21, %r12, 2147483632;
	neg.s32 	%r22, %r21;
	mov.f32 	%f83, 0f00000000;
$L__BB0_4:
	.pragma "nounroll";
	ld.volatile.shared.f32 	%f19, [%r2];
	add.f32 	%f20, %f83, %f19;
	ld.volatile.shared.f32 	%f21, [%r2];
	add.f32 	%f22, %f20, %f21;
	ld.volatile.shared.f32 	%f23, [%r2];
	add.f32 	%f24, %f22, %f23;
	ld.volatile.shared.f32 	%f25, [%r2];
	add.f32 	%f26, %f24, %f25;
	ld.volatile.shared.f32 	%f27, [%r2];
	add.f32 	%f28, %f26, %f27;
	ld.volatile.shared.f32 	%f29, [%r2];
	add.f32 	%f30, %f28, %f29;
	ld.volatile.shared.f32 	%f31, [%r2];
	add.f32 	%f32, %f30, %f31;
	ld.volatile.shared.f32 	%f33, [%r2];
	add.f32 	%f34, %f32, %f33;
	ld.volatile.shared.f32 	%f35, [%r2];
	add.f32 	%f36, %f34, %f35;
	ld.volatile.shared.f32 	%f37, [%r2];
	add.f32 	%f38, %f36, %f37;
	ld.volatile.shared.f32 	%f39, [%r2];
	add.f32 	%f40, %f38, %f39;
	ld.volatile.shared.f32 	%f41, [%r2];
	add.f32 	%f42, %f40, %f41;
	ld.volatile.shared.f32 	%f43, [%r2];
	add.f32 	%f44, %f42, %f43;
	ld.volatile.shared.f32 	%f45, [%r2];
	add.f32 	%f46, %f44, %f45;
	ld.volatile.shared.f32 	%f47, [%r2];
	add.f32 	%f48, %f46, %f47;
	ld.volatile.shared.f32 	%f49, [%r2];
	add.f32 	%f83, %f48, %f49;
	add.s32 	%r22, %r22, 16;
	setp.ne.s32 	%p4, %r22, 0;
	@%p4 bra 	$L__BB0_4;
$L__BB0_5:
	setp.eq.s32 	%p5, %r3, 0;
	@%p5 bra 	$L__BB0_14;
	and.b32  	%r7, %r12, 7;
	setp.lt.u32 	%p6, %r3, 8;
	@%p6 bra 	$L__BB0_8;
	ld.volatile.shared.f32 	%f51, [%r2];
	add.f32 	%f52, %f83, %f51;
	ld.volatile.shared.f32 	%f53, [%r2];
	add.f32 	%f54, %f52, %f53;
	ld.volatile.shared.f32 	%f55, [%r2];
	add.f32 	%f56, %f54, %f55;
	ld.volatile.shared.f32 	%f57, [%r2];
	add.f32 	%f58, %f56, %f57;
	ld.volatile.shared.f32 	%f59, [%r2];
	add.f32 	%f60, %f58, %f59;
	ld.volatile.shared.f32 	%f61, [%r2];
	add.f32 	%f62, %f60, %f61;
	ld.volatile.shared.f32 	%f63, [%r2];
	add.f32 	%f64, %f62, %f63;
	ld.volatile.shared.f32 	%f65, [%r2];
	add.f32 	%f83, %f64, %f65;
$L__BB0_8:
	setp.eq.s32 	%p7, %r7, 0;
	@%p7 bra 	$L__BB0_14;
	and.b32  	%r8, %r12, 3;
	setp.lt.u32 	%p8, %r7, 4;
	@%p8 bra 	$L__BB0_11;
	ld.volatile.shared.f32 	%f67, [%r2];
	add.f32 	%f68, %f83, %f67;
	ld.volatile.shared.f32 	%f69, [%r2];
	add.f32 	%f70, %f68, %f69;
	ld.volatile.shared.f32 	%f71, [%r2];
	add.f32 	%f72, %f70, %f71;
	ld.volatile.shared.f32 	%f73, [%r2];
	add.f32 	%f83, %f72, %f73;
$L__BB0_11:
	setp.eq.s32 	%p9, %r8, 0;
	@%p9 bra 	$L__BB0_14;
	neg.s32 	%r23, %r8;
$L__BB0_13:
	.pragma "nounroll";
	ld.volatile.shared.f32 	%f74, [%r2];
	add.f32 	%f83, %f83, %f74;
	add.s32 	%r23, %r23, 1;
	setp.ne.s32 	%p10, %r23, 0;
	@%p10 bra 	$L__BB0_13;
$L__BB0_14:
	cvta.to.global.u64 	%rd2, %rd1;
	mul.wide.u32 	%rd3, %r1, 4;
	add.s64 	%rd4, %rd2, %rd3;
	st.global.f32 	[%rd4], %f83;
$L__BB0_15:
	ret;

}


// ===== COMPILED SASS (sm_100) =====

	.target	sm_100

	.elftype	@"ET_EXEC"


//--------------------- .note.nv.tkinfo           --------------------------
	.section	.note.nv.tkinfo,"",@"SHT_NOTE"
	.sectionflags	@"SHF_NOTE_NV_TKINFO"
	.tkinfo
        /*0018*/ 	.word	0x00000002
        /*0030*/ 	.string	""
        /*0030*/ 	.string	"ptxas"
        /*0030*/ 	.string	"Cuda compilation tools, release 13.0, V13.0.88"
        /*0030*/ 	.string	"Build cuda_13.0.r13.0/compiler.36424714_0"
        /*0030*/ 	.string	"-arch sm_100 -m 64 "



//--------------------- .note.nv.cuinfo           --------------------------
	.section	.note.nv.cuinfo,"",@"SHT_NOTE"
	.sectionflags	@"SHF_NOTE_NV_CUINFO"
        /*0018*/ 	.short	0x0002
        /*001a*/ 	.short	0x0064
        /*001c*/ 	.short	0x0082
	.zero		2


//--------------------- .nv.info                  --------------------------
	.section	.nv.info,"",@"SHT_CUDA_INFO"
	.align	4


	//----- nvinfo : EIATTR_REGCOUNT
	.align		4
        /*0000*/ 	.byte	0x04, 0x2f
        /*0002*/ 	.short	(.L_1 - .L_0)
	.align		4
.L_0:
        /*0004*/ 	.word	index@(_Z18shared_bank_kernelPfii)
        /*0008*/ 	.word	0x00000018


	//----- nvinfo : EIATTR_FRAME_SIZE
	.align		4
.L_1:
        /*000c*/ 	.byte	0x04, 0x11
        /*000e*/ 	.short	(.L_3 - .L_2)
	.align		4
.L_2:
        /*0010*/ 	.word	index@(_Z18shared_bank_kernelPfii)
        /*0014*/ 	.word	0x00000000


	//----- nvinfo : EIATTR_MIN_STACK_SIZE
	.align		4
.L_3:
        /*0018*/ 	.byte	0x04, 0x12
        /*001a*/ 	.short	(.L_5 - .L_4)
	.align		4
.L_4:
        /*001c*/ 	.word	index@(_Z18shared_bank_kernelPfii)
        /*0020*/ 	.word	0x00000000
.L_5:


//--------------------- .nv.compat                --------------------------
	.section	.nv.compat,"",@"SHT_CUDA_COMPAT_INFO"
	.align	4
        /*0000*/ 	.byte	0x02, 0x09, 0x00, 0x00, 0x02, 0x02, 0x01, 0x00, 0x02, 0x05, 0x05, 0x00, 0x03, 0x07, 0x01, 0x01
        /*0010*/ 	.byte	0x02, 0x03, 0x00, 0x00, 0x02, 0x06, 0x01, 0x00, 0x04, 0x0b, 0x08, 0x00, 0x09, 0x00, 0x00, 0x00
        /*0020*/ 	.byte	0x00, 0x00, 0x00, 0x00


//--------------------- .nv.info._Z18shared_bank_kernelPfii --------------------------
	.section	.nv.info._Z18shared_bank_kernelPfii,"",@"SHT_CUDA_INFO"
	.sectionflags	@""
	.align	4


	//----- nvinfo : EIATTR_CUDA_API_VERSION
	.align		4
        /*0000*/ 	.byte	0x04, 0x37
        /*0002*/ 	.short	(.L_7 - .L_6)
.L_6:
        /*0004*/ 	.word	0x00000082


	//----- nvinfo : EIATTR_KPARAM_INFO
	.align		4
.L_7:
        /*0008*/ 	.byte	0x04, 0x17
        /*000a*/ 	.short	(.L_9 - .L_8)
.L_8:
        /*000c*/ 	.word	0x00000000
        /*0010*/ 	.short	0x0002
        /*0012*/ 	.short	0x000c
        /*0014*/ 	.byte	0x00, 0xf0, 0x11, 0x00


	//----- nvinfo : EIATTR_KPARAM_INFO
	.align		4
.L_9:
        /*0018*/ 	.byte	0x04, 0x17
        /*001a*/ 	.short	(.L_11 - .L_10)
.L_10:
        /*001c*/ 	.word	0x00000000
        /*0020*/ 	.short	0x0001
        /*0022*/ 	.short	0x0008
        /*0024*/ 	.byte	0x00, 0xf0, 0x11, 0x00


	//----- nvinfo : EIATTR_KPARAM_INFO
	.align		4
.L_11:
        /*0028*/ 	.byte	0x04, 0x17
        /*002a*/ 	.short	(.L_13 - .L_12)
.L_12:
        /*002c*/ 	.word	0x00000000
        /*0030*/ 	.short	0x0000
        /*0032*/ 	.short	0x0000
        /*0034*/ 	.byte	0x00, 0xf5, 0x21, 0x00


	//----- nvinfo : EIATTR_SPARSE_MMA_MASK
	.align		4
.L_13:
        /*0038*/ 	.byte	0x03, 0x50
        /*003a*/ 	.short	0x0000


	//----- nvinfo : EIATTR_MAXREG_COUNT
	.align		4
        /*003c*/ 	.byte	0x03, 0x1b
        /*003e*/ 	.short	0x00ff


	//----- nvinfo : EIATTR_NUM_BARRIERS
	.align		4
        /*0040*/ 	.byte	0x02, 0x4c
        /*0042*/ 	.byte	0x01
	.zero		1


	//----- nvinfo : EIATTR_MERCURY_ISA_VERSION
	.align		4
        /*0044*/ 	.byte	0x03, 0x5f
        /*0046*/ 	.short	0x0101


	//----- nvinfo : EIATTR_VRC_CTA_INIT_COUNT
	.align		4
        /*0048*/ 	.byte	0x02, 0x4a
	.zero		1
	.zero		1


	//----- nvinfo : EIATTR_EXIT_INSTR_OFFSETS
	.align		4
        /*004c*/ 	.byte	0x04, 0x1c
        /*004e*/ 	.short	(.L_15 - .L_14)


	//   ....[0]....
.L_14:
        /*0050*/ 	.word	0x00000030


	//   ....[1]....
        /*0054*/ 	.word	0x000006b0


	//----- nvinfo : EIATTR_CBANK_PARAM_SIZE
	.align		4
.L_15:
        /*0058*/ 	.byte	0x03, 0x19
        /*005a*/ 	.short	0x0010


	//----- nvinfo : EIATTR_PARAM_CBANK
	.align		4
        /*005c*/ 	.byte	0x04, 0x0a
        /*005e*/ 	.short	(.L_17 - .L_16)
	.align		4
.L_16:
        /*0060*/ 	.word	index@(.nv.constant0._Z18shared_bank_kernelPfii)
        /*0064*/ 	.short	0x0380
        /*0066*/ 	.short	0x0010


	//----- nvinfo : EIATTR_SW_WAR
	.align		4
.L_17:
        /*0068*/ 	.byte	0x04, 0x36
        /*006a*/ 	.short	(.L_19 - .L_18)
.L_18:
        /*006c*/ 	.word	0x00000008
.L_19:


//--------------------- .nv.callgraph             --------------------------
	.section	.nv.callgraph,"",@"SHT_CUDA_CALLGRAPH"
	.align	4
	.sectionentsize	8
	.align		4
        /*0000*/ 	.word	0x00000000
	.align		4
        /*0004*/ 	.word	0xffffffff
	.align		4
        /*0008*/ 	.word	0x00000000
	.align		4
        /*000c*/ 	.word	0xfffffffe
	.align		4
        /*0010*/ 	.word	0x00000000
	.align		4
        /*0014*/ 	.word	0xfffffffd
	.align		4
        /*0018*/ 	.word	0x00000000
	.align		4
        /*001c*/ 	.word	0xfffffffc


//--------------------- .text._Z18shared_bank_kernelPfii --------------------------
	.section	.text._Z18shared_bank_kernelPfii,"ax",@progbits
	.align	128
        .global         _Z18shared_bank_kernelPfii
        .type           _Z18shared_bank_kernelPfii,@function
        .size           _Z18shared_bank_kernelPfii,(.L_x_7 - _Z18shared_bank_kernelPfii)
        .other          _Z18shared_bank_kernelPfii,@"STO_CUDA_ENTRY STV_DEFAULT"
_Z18shared_bank_kernelPfii:
.text._Z18shared_bank_kernelPfii:
[----:B------:R-:W-:Y:S01]  /*0000*/  LDC R1, c[0x0][0x37c] ;  /* 0x0000df00ff017b82 */ /* 0x000fe20000000800 */
[----:B------:R-:W0:Y:S02]  /*0010*/  S2R R0, SR_TID.X ;  /* 0x0000000000007919 */ /* 0x000e240000002100 */
[----:B0-----:R-:W-:-:S13]  /*0020*/  ISETP.GT.U32.AND P0, PT, R0, 0x1f, PT ;  /* 0x0000001f0000780c */ /* 0x001fda0003f04070 */
[----:B------:R-:W-:Y:S05]  /*0030*/  @P0 EXIT ;  /* 0x000000000000094d */ /* 0x000fea0003800000 */
[----:B------:R-:W0:Y:S01]  /*0040*/  S2UR UR5, SR_CgaCtaId ;  /* 0x00000000000579c3 */ /* 0x000e220000008800 */
[----:B------:R-:W-:Y:S01]  /*0050*/  UMOV UR4, 0x400 ;  /* 0x0000040000047882 */ /* 0x000fe20000000000 */
[----:B------:R-:W1:Y:S01]  /*0060*/  LDCU UR6, c[0x0][0x388] ;  /* 0x00007100ff0677ac */ /* 0x000e620008000800 */
[----:B------:R-:W-:Y:S01]  /*0070*/  I2FP.F32.U32 R2, R0 ;  /* 0x0000000000027245 */ /* 0x000fe20000201000 */
[----:B------:R-:W-:Y:S01]  /*0080*/  HFMA2 R3, -RZ, RZ, 0, 0 ;  /* 0x00000000ff037431 */ /* 0x000fe200000001ff */
[----:B------:R-:W2:Y:S01]  /*0090*/  LDCU.64 UR10, c[0x0][0x358] ;  /* 0x00006b00ff0a77ac */ /* 0x000ea20008000a00 */
[----:B-1----:R-:W-:Y:S02]  /*00a0*/  UISETP.GE.AND UP0, UPT, UR6, 0x1, UPT ;  /* 0x000000010600788c */ /* 0x002fe4000bf06270 */
[----:B0-----:R-:W-:-:S06]  /*00b0*/  ULEA UR4, UR5, UR4, 0x18 ;  /* 0x0000000405047291 */ /* 0x001fcc000f8ec0ff */
[----:B------:R-:W-:-:S05]  /*00c0*/  LEA R5, R0, UR4, 0x2 ;  /* 0x0000000400057c11 */ /* 0x000fca000f8e10ff */
[----:B------:R0:W-:Y:S01]  /*00d0*/  STS [R5], R2 ;  /* 0x0000000205007388 */ /* 0x0001e20000000800 */
[----:B------:R-:W-:Y:S06]  /*00e0*/  BAR.SYNC.DEFER_BLOCKING 0x0 ;  /* 0x0000000000007b1d */ /* 0x000fec0000010000 */
[----:B--2---:R-:W-:Y:S05]  /*00f0*/  BRA.U !UP0, `(.L_x_0) ;  /* 0x0000000508607547 */ /* 0x004fea000b800000 */
[----:B------:R-:W0:Y:S01]  /*0100*/  LDCU UR5, c[0x0][0x38c] ;  /* 0x00007180ff0577ac */ /* 0x000e220008000800 */
[----:B------:R-:W-:Y:S01]  /*0110*/  MOV R3, RZ ;  /* 0x000000ff00037202 */ /* 0x000fe20000000f00 */
[----:B------:R-:W-:Y:S02]  /*0120*/  UISETP.GE.U32.AND UP1, UPT, UR6, 0x10, UPT ;  /* 0x000000100600788c */ /* 0x000fe4000bf26070 */
[----:B------:R-:W-:-:S04]  /*0130*/  ULOP3.LUT UR7, UR6, 0xf, URZ, 0xc0, !UPT ;  /* 0x0000000f06077892 */ /* 0x000fc8000f8ec0ff */
[----:B------:R-:W-:Y:S01]  /*0140*/  UISETP.NE.AND UP0, UPT, UR7, URZ, UPT ;  /* 0x000000ff0700728c */ /* 0x000fe2000bf05270 */
[----:B0-----:R-:W-:-:S05]  /*0150*/  IMAD R2, R0, UR5, RZ ;  /* 0x0000000500027c24 */ /* 0x001fca000f8e02ff */
[----:B------:R-:W-:-:S04]  /*0160*/  SHF.L.U32 R2, R2, 0x2, RZ ;  /* 0x0000000202027819 */ /* 0x000fc800000006ff */
[----:B------:R-:W-:Y:S01]  /*0170*/  LOP3.LUT R2, R2, 0xffc, RZ, 0xc0, !PT ;  /* 0x00000ffc02027812 */ /* 0x000fe200078ec0ff */
[----:B------:R-:W-:Y:S06]  /*0180*/  BRA.U !UP1, `(.L_x_1) ;  /* 0x0000000109987547 */ /* 0x000fec000b800000 */
[----:B------:R-:W-:Y:S01]  /*0190*/  ULOP3.LUT UR5, UR6, 0x7ffffff0, URZ, 0xc0, !UPT ;  /* 0x7ffffff006057892 */ /* 0x000fe2000f8ec0ff */
[----:B------:R-:W-:-:S03]  /*01a0*/  MOV R3, RZ ;  /* 0x000000ff00037202 */ /* 0x000fc60000000f00 */
[----:B------:R-:W-:-:S12]  /*01b0*/  UIADD3 UR5, UPT, UPT, -UR5, URZ, URZ ;  /* 0x000000ff05057290 */ /* 0x000fd8000fffe1ff */
.L_x_2:
[----:B------:R-:W0:Y:S01]  /*01c0*/  LDS R4, [R2+UR4] ;  /* 0x0000000402047984 */ /* 0x000e220008000800 */
[----:B------:R-:W-:-:S03]  /*01d0*/  UIADD3 UR5, UPT, UPT, UR5, 0x10, URZ ;  /* 0x0000001005057890 */ /* 0x000fc6000fffe0ff */
[----:B------:R-:W1:Y:S01]  /*01e0*/  LDS R5, [R2+UR4] ;  /* 0x0000000402057984 */ /* 0x000e620008000800 */
[----:B------:R-:W-:-:S03]  /*01f0*/  UISETP.NE.AND UP1, UPT, UR5, URZ, UPT ;  /* 0x000000ff0500728c */ /* 0x000fc6000bf25270 */
[----:B------:R-:W2:Y:S04]  /*0200*/  LDS R7, [R2+UR4] ;  /* 0x0000000402077984 */ /* 0x000ea80008000800 */
[----:B------:R-:W3:Y:S04]  /*0210*/  LDS R9, [R2+UR4] ;  /* 0x0000000402097984 */ /* 0x000ee80008000800 */
[----:B------:R-:W4:Y:S04]  /*0220*/  LDS R11, [R2+UR4] ;  /* 0x00000004020b7984 */ /* 0x000f280008000800 */
[----:B------:R-:W5:Y:S04]  /*0230*/  LDS R13, [R2+UR4] ;  /* 0x00000004020d7984 */ /* 0x000f680008000800 */
[----:B------:R-:W5:Y:S04]  /*0240*/  LDS R15, [R2+UR4] ;  /* 0x00000004020f7984 */ /* 0x000f680008000800 */
[----:B------:R-:W5:Y:S04]  /*0250*/  LDS R17, [R2+UR4] ;  /* 0x0000000402117984 */ /* 0x000f680008000800 */
[----:B------:R-:W5:Y:S04]  /*0260*/  LDS R19, [R2+UR4] ;  /* 0x0000000402137984 */ /* 0x000f680008000800 */
[----:B------:R-:W5:Y:S01]  /*0270*/  LDS R21, [R2+UR4] ;  /* 0x0000000402157984 */ /* 0x000f620008000800 */
[----:B0-----:R-:W-:-:S03]  /*0280*/  FADD R4, R4, R3 ;  /* 0x0000000304047221 */ /* 0x001fc60000000000 */
[----:B------:R-:W0:Y:S01]  /*0290*/  LDS R3, [R2+UR4] ;  /* 0x0000000402037984 */ /* 0x000e220008000800 */
[----:B-1----:R-:W-:-:S03]  /*02a0*/  FADD R4, R4, R5 ;  /* 0x0000000504047221 */ /* 0x002fc60000000000 */
[----:B------:R-:W1:Y:S01]  /*02b0*/  LDS R6, [R2+UR4] ;  /* 0x0000000402067984 */ /* 0x000e620008000800 */
[----:B--2---:R-:W-:-:S03]  /*02c0*/  FADD R4, R4, R7 ;  /* 0x0000000704047221 */ /* 0x004fc60000000000 */
[----:B------:R-:W2:Y:S01]  /*02d0*/  LDS R8, [R2+UR4] ;  /* 0x0000000402087984 */ /* 0x000ea20008000800 */
[----:B---3--:R-:W-:-:S03]  /*02e0*/  FADD R4, R4, R9 ;  /* 0x0000000904047221 */ /* 0x008fc60000000000 */
[----:B------:R-:W3:Y:S01]  /*02f0*/  LDS R10, [R2+UR4] ;  /* 0x00000004020a7984 */ /* 0x000ee20008000800 */
[----:B----4-:R-:W-:-:S03]  /*0300*/  FADD R4, R4, R11 ;  /* 0x0000000b04047221 */ /* 0x010fc60000000000 */
[----:B------:R-:W4:Y:S01]  /*0310*/  LDS R12, [R2+UR4] ;  /* 0x00000004020c7984 */ /* 0x000f220008000800 */
[----:B-----5:R-:W-:-:S03]  /*0320*/  FADD R4, R4, R13 ;  /* 0x0000000d04047221 */ /* 0x020fc60000000000 */
[----:B------:R-:W5:Y:S01]  /*0330*/  LDS R14, [R2+UR4] ;  /* 0x00000004020e7984 */ /* 0x000f620008000800 */
[----:B------:R-:W-:-:S04]  /*0340*/  FADD R4, R4, R15 ;  /* 0x0000000f04047221 */ /* 0x000fc80000000000 */
[----:B------:R-:W-:-:S04]  /*0350*/  FADD R4, R4, R17 ;  /* 0x0000001104047221 */ /* 0x000fc80000000000 */
[----:B------:R-:W-:-:S04]  /*0360*/  FADD R4, R4, R19 ;  /* 0x0000001304047221 */ /* 0x000fc80000000000 */
[----:B------:R-:W-:-:S04]  /*0370*/  FADD R4, R4, R21 ;  /* 0x0000001504047221 */ /* 0x000fc80000000000 */
[----:B0-----:R-:W-:-:S04]  /*0380*/  FADD R3, R4, R3 ;  /* 0x0000000304037221 */ /* 0x001fc80000000000 */
[----:B-1----:R-:W-:-:S04]  /*0390*/  FADD R3, R3, R6 ;  /* 0x0000000603037221 */ /* 0x002fc80000000000 */
[----:B--2---:R-:W-:-:S04]  /*03a0*/  FADD R3, R3, R8 ;  /* 0x0000000803037221 */ /* 0x004fc80000000000 */
[----:B---3--:R-:W-:-:S04]  /*03b0*/  FADD R3, R3, R10 ;  /* 0x0000000a03037221 */ /* 0x008fc80000000000 */
[----:B----4-:R-:W-:-:S04]  /*03c0*/  FADD R3, R3, R12 ;  /* 0x0000000c03037221 */ /* 0x010fc80000000000 */
[----:B-----5:R-:W-:Y:S01]  /*03d0*/  FADD R3, R3, R14 ;  /* 0x0000000e03037221 */ /* 0x020fe20000000000 */
[----:B------:R-:W-:Y:S06]  /*03e0*/  BRA.U UP1, `(.L_x_2) ;  /* 0xfffffffd01747547 */ /* 0x000fec000b83ffff */
.L_x_1:
[----:B------:R-:W-:Y:S05]  /*03f0*/  BRA.U !UP0, `(.L_x_0) ;  /* 0x0000000108a07547 */ /* 0x000fea000b800000 */
[----:B------:R-:W-:Y:S02]  /*0400*/  UISETP.GE.U32.AND UP0, UPT, UR7, 0x8, UPT ;  /* 0x000000080700788c */ /* 0x000fe4000bf06070 */
[----:B------:R-:W-:-:S04]  /*0410*/  ULOP3.LUT UR8, UR6, 0x7, URZ, 0xc0, !UPT ;  /* 0x0000000706087892 */ /* 0x000fc8000f8ec0ff */
[----:B------:R-:W-:-:S03]  /*0420*/  UISETP.NE.AND UP1, UPT, UR8, URZ, UPT ;  /* 0x000000ff0800728c */ /* 0x000fc6000bf25270 */
[----:B------:R-:W-:Y:S08]  /*0430*/  BRA.U !UP0, `(.L_x_3) ;  /* 0x0000000108407547 */ /* 0x000ff0000b800000 */
[----:B------:R-:W0:Y:S04]  /*0440*/  LDS R4, [R2+UR4] ;  /* 0x0000000402047984 */ /* 0x000e280008000800 */
[----:B------:R-:W1:Y:S04]  /*0450*/  LDS R5, [R2+UR4] ;  /* 0x0000000402057984 */ /* 0x000e680008000800 */
[----:B------:R-:W2:Y:S04]  /*0460*/  LDS R7, [R2+UR4] ;  /* 0x0000000402077984 */ /* 0x000ea80008000800 */
[----:B------:R-:W3:Y:S04]  /*0470*/  LDS R9, [R2+UR4] ;  /* 0x0000000402097984 */ /* 0x000ee80008000800 */
[----:B------:R-:W4:Y:S04]  /*0480*/  LDS R11, [R2+UR4] ;  /* 0x00000004020b7984 */ /* 0x000f280008000800 */
[----:B------:R-:W5:Y:S04]  /*0490*/  LDS R13, [R2+UR4] ;  /* 0x00000004020d7984 */ /* 0x000f680008000800 */
[----:B------:R-:W5:Y:S04]  /*04a0*/  LDS R15, [R2+UR4] ;  /* 0x00000004020f7984 */ /* 0x000f680008000800 */
[----:B------:R-:W5:Y:S01]  /*04b0*/  LDS R17, [R2+UR4] ;  /* 0x0000000402117984 */ /* 0x000f620008000800 */
[----:B0-----:R-:W-:-:S04]  /*04c0*/  FADD R4, R3, R4 ;  /* 0x0000000403047221 */ /* 0x001fc80000000000 */
[----:B-1----:R-:W-:-:S04]  /*04d0*/  FADD R4, R4, R5 ;  /* 0x0000000504047221 */ /* 0x002fc80000000000 */
[----:B--2---:R-:W-:-:S04]  /*04e0*/  FADD R4, R4, R7 ;  /* 0x0000000704047221 */ /* 0x004fc80000000000 */
[----:B---3--:R-:W-:-:S04]  /*04f0*/  FADD R4, R4, R9 ;  /* 0x0000000904047221 */ /* 0x008fc80000000000 */
[----:B----4-:R-:W-:-:S04]  /*0500*/  FADD R4, R4, R11 ;  /* 0x0000000b04047221 */ /* 0x010fc80000000000 */
[----:B-----5:R-:W-:-:S04]  /*0510*/  FADD R4, R4, R13 ;  /* 0x0000000d04047221 */ /* 0x020fc80000000000 */
[----:B------:R-:W-:-:S04]  /*0520*/  FADD R4, R4, R15 ;  /* 0x0000000f04047221 */ /* 0x000fc80000000000 */
[----:B------:R-:W-:-:S07]  /*0530*/  FADD R3, R4, R17 ;  /* 0x0000001104037221 */ /* 0x000fce0000000000 */
.L_x_3:
        /* <DEDUP_REMOVED lines=8> */
[----:B------:R-:W3:Y:S01]  /*05c0*/  LDS R9, [R2+UR4] ;  /* 0x0000000402097984 */ /* 0x000ee20008000800 */
[----:B0-----:R-:W-:-:S04]  /*05d0*/  FADD R4, R3, R4 ;  /* 0x0000000403047221 */ /* 0x001fc80000000000 */
[----:B-1----:R-:W-:-:S04]  /*05e0*/  FADD R4, R4, R5 ;  /* 0x0000000504047221 */ /* 0x002fc80000000000 */
[----:B--2---:R-:W-:-:S04]  /*05f0*/  FADD R4, R4, R7 ;  /* 0x0000000704047221 */ /* 0x004fc80000000000 */
[----:B---3--:R-:W-:-:S07]  /*0600*/  FADD R3, R4, R9 ;  /* 0x0000000904037221 */ /* 0x008fce0000000000 */
.L_x_4:
[----:B------:R-:W-:Y:S05]  /*0610*/  BRA.U !UP1, `(.L_x_0) ;  /* 0x0000000109187547 */ /* 0x000fea000b800000 */
[----:B------:R-:W-:-:S12]  /*0620*/  UIADD3 UR5, UPT, UPT, -UR5, URZ, URZ ;  /* 0x000000ff05057290 */ /* 0x000fd8000fffe1ff */
.L_x_5:
[----:B------:R-:W0:Y:S01]  /*0630*/  LDS R4, [R2+UR4] ;  /* 0x0000000402047984 */ /* 0x000e220008000800 */
[----:B------:R-:W-:-:S04]  /*0640*/  UIADD3 UR5, UPT, UPT, UR5, 0x1, URZ ;  /* 0x0000000105057890 */ /* 0x000fc8000fffe0ff */
[----:B------:R-:W-:Y:S01]  /*0650*/  UISETP.NE.AND UP0, UPT, UR5, URZ, UPT ;  /* 0x000000ff0500728c */ /* 0x000fe2000bf05270 */
[----:B0-----:R-:W-:-:S08]  /*0660*/  FADD R3, R4, R3 ;  /* 0x0000000304037221 */ /* 0x001fd00000000000 */
[----:B------:R-:W-:Y:S05]  /*0670*/  BRA.U UP0, `(.L_x_5) ;  /* 0xfffffffd00ec7547 */ /* 0x000fea000b83ffff */
.L_x_0:
[----:B0-----:R-:W0:Y:S02]  /*0680*/  LDC.64 R4, c[0x0][0x380] ;  /* 0x0000e000ff047b82 */ /* 0x001e240000000a00 */
[----:B0-----:R-:W-:-:S05]  /*0690*/  IMAD.WIDE.U32 R4, R0, 0x4, R4 ;  /* 0x0000000400047825 */ /* 0x001fca00078e0004 */
[----:B------:R-:W-:Y:S01]  /*06a0*/  STG.E desc[UR10][R4.64], R3 ;  /* 0x0000000304007986 */ /* 0x000fe2000c10190a */
[----:B------:R-:W-:Y:S05]  /*06b0*/  EXIT ;  /* 0x000000000000794d */ /* 0x000fea0003800000 */
.L_x_6:
[----:B------:R-:W-:-:S00]  /*06c0*/  BRA `(.L_x_6) ;  /* 0xfffffffc00fc7947 */ /* 0x000fc0000383ffff */
[----:B------:R-:W-:-:S00]  /*06d0*/  NOP ;  /* 0x0000000000007918 */ /* 0x000fc00000000000 */
        /* <DEDUP_REMOVED lines=10> */
.L_x_7:


//--------------------- .nv.shared._Z18shared_bank_kernelPfii --------------------------
	.section	.nv.shared._Z18shared_bank_kernelPfii,"aw",@nobits
	.sectionflags	@""
	.align	4
.nv.shared._Z18shared_bank_kernelPfii:
	.zero		5120


//--------------------- .nv.shared.reserved.0     --------------------------
	.section	.nv.shared.reserved.0,"aw",@nobits
	.weak		__nv_reservedSMEM_offset_0_alias
	.size		__nv_reservedSMEM_offset_0_alias, 0, 64
	.other		__nv_reservedSMEM_offset_0_alias,@"STO_CUDA_RESERVED_SHARED STV_DEFAULT"
__nv_reservedSMEM_offset_0_alias:
	.zero		0
	.zero		64


//--------------------- .nv.constant0._Z18shared_bank_kernelPfii --------------------------
	.section	.nv.constant0._Z18shared_bank_kernelPfii,"a",@progbits
	.sectionflags	@""
	.align	4
.nv.constant0._Z18shared_bank_kernelPfii:
	.zero		912


//--------------------- SYMBOLS --------------------------

	.type		.nv.reservedSmem.offset0,@object
	.size		.nv.reservedSmem.offset0,0x4
	.type		.nv.reservedSmem.cap,@object
	.size		.nv.reservedSmem.cap,0x4
